//
// Generated by NVIDIA NVVM Compiler
//
// Compiler Build ID: CL-36424714
// Cuda compilation tools, release 13.0, V13.0.88
// Based on NVVM 20.0.0
//

.version 9.0
.target sm_100
.address_size 64

	// .globl	_Z15get_easyAI_movePcPiS0_S0_iP4move

.visible .entry _Z15get_easyAI_movePcPiS0_S0_iP4move(
	.param .u64 .ptr .align 1 _Z15get_easyAI_movePcPiS0_S0_iP4move_param_0,
	.param .u64 .ptr .align 1 _Z15get_easyAI_movePcPiS0_S0_iP4move_param_1,
	.param .u64 .ptr .align 1 _Z15get_easyAI_movePcPiS0_S0_iP4move_param_2,
	.param .u64 .ptr .align 1 _Z15get_easyAI_movePcPiS0_S0_iP4move_param_3,
	.param .u32 _Z15get_easyAI_movePcPiS0_S0_iP4move_param_4,
	.param .u64 .ptr .align 1 _Z15get_easyAI_movePcPiS0_S0_iP4move_param_5
)
{
	.local .align 16 .b8 	__local_depot0[2112];
	.reg .b64 	%SP;
	.reg .b64 	%SPL;
	.reg .pred 	%p<29>;
	.reg .b16 	%rs<12>;
	.reg .b32 	%r<143>;
	.reg .b64 	%rd<100>;

	mov.u64 	%SPL, __local_depot0;
	ld.param.u64 	%rd36, [_Z15get_easyAI_movePcPiS0_S0_iP4move_param_0];
	ld.param.u64 	%rd34, [_Z15get_easyAI_movePcPiS0_S0_iP4move_param_1];
	ld.param.u32 	%r62, [_Z15get_easyAI_movePcPiS0_S0_iP4move_param_4];
	ld.param.u64 	%rd35, [_Z15get_easyAI_movePcPiS0_S0_iP4move_param_5];
	cvta.to.global.u64 	%rd1, %rd36;
	add.u64 	%rd2, %SPL, 0;
	add.u64 	%rd3, %SPL, 64;
	mov.u32 	%r1, %tid.x;
	setp.gt.u32 	%p1, %r1, 63;
	@%p1 bra 	$L__BB0_39;
	and.b32  	%r2, %r1, 7;
	and.b32  	%r3, %r1, 56;
	or.b32  	%r4, %r3, %r2;
	cvt.u64.u32 	%rd39, %r4;
	add.s64 	%rd40, %rd1, %rd39;
	ld.global.u8 	%rs9, [%rd40];
	setp.ne.s16 	%p2, %rs9, 3;
	@%p2 bra 	$L__BB0_39;
	shr.u32 	%r5, %r1, 3;
	mov.b64 	%rd90, 0;
$L__BB0_3:
	add.s64 	%rd42, %rd1, %rd90;
	ld.global.u8 	%rs10, [%rd42];
	add.s64 	%rd43, %rd2, %rd90;
	st.local.u8 	[%rd43], %rs10;
	add.s64 	%rd5, %rd90, 1;
	setp.lt.u64 	%p3, %rd90, 63;
	mov.u64 	%rd90, %rd5;
	@%p3 bra 	$L__BB0_3;
	cvta.to.global.u64 	%rd6, %rd34;
	mov.b64 	%rd91, 0;
$L__BB0_5:
	add.s64 	%rd45, %rd6, %rd91;
	ld.global.u8 	%rs11, [%rd45];
	add.s64 	%rd46, %rd3, %rd91;
	st.local.u8 	[%rd46], %rs11;
	add.s64 	%rd8, %rd91, 1;
	setp.lt.u64 	%p4, %rd91, 2047;
	mov.u64 	%rd91, %rd8;
	@%p4 bra 	$L__BB0_5;
	add.s32 	%r64, %r62, 1;
	shr.u32 	%r65, %r64, 31;
	add.s32 	%r66, %r64, %r65;
	and.b32  	%r67, %r66, -2;
	sub.s32 	%r6, %r64, %r67;
	shl.b32 	%r68, %r1, 3;
	mul.wide.u32 	%rd47, %r68, 4;
	add.s64 	%rd9, %rd3, %rd47;
	ld.local.u32 	%r69, [%rd9];
	setp.eq.s32 	%p5, %r69, 0;
	mov.b32 	%r121, 0;
	@%p5 bra 	$L__BB0_10;
	add.s32 	%r115, %r5, -1;
	shl.b32 	%r71, %r115, 3;
	cvt.s64.s32 	%rd48, %r71;
	cvt.u64.u32 	%rd49, %r2;
	or.b64  	%rd50, %rd48, %rd49;
	add.s64 	%rd51, %rd2, %rd50;
	add.s64 	%rd92, %rd51, -1;
	ld.local.s8 	%r72, [%rd51+-1];
	setp.ne.s32 	%p6, %r6, %r72;
	@%p6 bra 	$L__BB0_10;
	cvt.u16.u32 	%rs1, %r62;
	mov.b32 	%r121, 0;
	mov.u32 	%r116, %r2;
$L__BB0_9:
	add.s32 	%r116, %r116, -1;
	st.local.u8 	[%rd92], %rs1;
	add.s32 	%r121, %r121, 1;
	add.s32 	%r115, %r115, -1;
	shl.b32 	%r74, %r115, 3;
	cvt.s64.s32 	%rd52, %r74;
	cvt.s64.s32 	%rd53, %r116;
	add.s64 	%rd54, %rd52, %rd53;
	add.s64 	%rd55, %rd2, %rd54;
	add.s64 	%rd92, %rd55, -1;
	ld.local.s8 	%r75, [%rd55+-1];
	setp.eq.s32 	%p7, %r6, %r75;
	@%p7 bra 	$L__BB0_9;
$L__BB0_10:
	ld.local.u32 	%r76, [%rd9+4];
	setp.eq.s32 	%p8, %r76, 0;
	@%p8 bra 	$L__BB0_14;
	add.s32 	%r119, %r5, -1;
	shl.b32 	%r77, %r119, 3;
	or.b32  	%r78, %r77, %r2;
	cvt.s64.s32 	%rd56, %r78;
	add.s64 	%rd93, %rd2, %rd56;
	ld.local.s8 	%r79, [%rd93];
	setp.ne.s32 	%p9, %r6, %r79;
	@%p9 bra 	$L__BB0_14;
	cvt.u16.u32 	%rs2, %r62;
$L__BB0_13:
	st.local.u8 	[%rd93], %rs2;
	add.s32 	%r121, %r121, 1;
	add.s32 	%r119, %r119, -1;
	shl.b32 	%r80, %r119, 3;
	or.b32  	%r81, %r80, %r2;
	cvt.s64.s32 	%rd57, %r81;
	add.s64 	%rd93, %rd2, %rd57;
	ld.local.s8 	%r82, [%rd93];
	setp.eq.s32 	%p10, %r6, %r82;
	@%p10 bra 	$L__BB0_13;
$L__BB0_14:
	ld.local.u32 	%r83, [%rd9+8];
	setp.eq.s32 	%p11, %r83, 0;
	@%p11 bra 	$L__BB0_18;
	add.s32 	%r123, %r5, -1;
	shl.b32 	%r84, %r123, 3;
	cvt.s64.s32 	%rd58, %r84;
	cvt.u64.u32 	%rd59, %r2;
	or.b64  	%rd60, %rd58, %rd59;
	add.s64 	%rd61, %rd2, %rd60;
	add.s64 	%rd94, %rd61, 1;
	ld.local.s8 	%r85, [%rd61+1];
	setp.ne.s32 	%p12, %r6, %r85;
	@%p12 bra 	$L__BB0_18;
	cvt.u16.u32 	%rs3, %r62;
	mov.u32 	%r122, %r2;
$L__BB0_17:
	add.s32 	%r122, %r122, 1;
	st.local.u8 	[%rd94], %rs3;
	add.s32 	%r121, %r121, 1;
	add.s32 	%r123, %r123, -1;
	shl.b32 	%r86, %r123, 3;
	cvt.s64.s32 	%rd62, %r86;
	cvt.u64.u32 	%rd63, %r122;
	add.s64 	%rd64, %rd62, %rd63;
	add.s64 	%rd65, %rd2, %rd64;
	add.s64 	%rd94, %rd65, 1;
	ld.local.s8 	%r87, [%rd65+1];
	setp.eq.s32 	%p13, %r6, %r87;
	@%p13 bra 	$L__BB0_17;
$L__BB0_18:
	ld.local.u32 	%r88, [%rd9+12];
	setp.eq.s32 	%p14, %r88, 0;
	@%p14 bra 	$L__BB0_22;
	add.s64 	%rd67, %rd2, %rd39;
	add.s64 	%rd95, %rd67, -1;
	ld.local.s8 	%r89, [%rd67+-1];
	setp.ne.s32 	%p15, %r6, %r89;
	@%p15 bra 	$L__BB0_22;
	cvt.u16.u32 	%rs4, %r62;
	cvt.u64.u32 	%rd68, %r3;
	mov.u32 	%r126, %r2;
$L__BB0_21:
	add.s32 	%r126, %r126, -1;
	st.local.u8 	[%rd95], %rs4;
	add.s32 	%r121, %r121, 1;
	cvt.s64.s32 	%rd69, %r126;
	add.s64 	%rd70, %rd69, %rd68;
	add.s64 	%rd71, %rd2, %rd70;
	add.s64 	%rd95, %rd71, -1;
	ld.local.s8 	%r90, [%rd71+-1];
	setp.eq.s32 	%p16, %r6, %r90;
	@%p16 bra 	$L__BB0_21;
$L__BB0_22:
	ld.local.u32 	%r91, [%rd9+16];
	setp.eq.s32 	%p17, %r91, 0;
	@%p17 bra 	$L__BB0_26;
	add.s64 	%rd73, %rd2, %rd39;
	add.s64 	%rd96, %rd73, 1;
	ld.local.s8 	%r92, [%rd73+1];
	setp.ne.s32 	%p18, %r6, %r92;
	@%p18 bra 	$L__BB0_26;
	cvt.u16.u32 	%rs5, %r62;
	mov.u32 	%r129, %r2;
$L__BB0_25:
	add.s32 	%r129, %r129, 1;
	st.local.u8 	[%rd96], %rs5;
	add.s32 	%r121, %r121, 1;
	add.s32 	%r93, %r129, %r3;
	cvt.u64.u32 	%rd74, %r93;
	add.s64 	%rd75, %rd2, %rd74;
	add.s64 	%rd96, %rd75, 1;
	ld.local.s8 	%r94, [%rd75+1];
	setp.eq.s32 	%p19, %r6, %r94;
	@%p19 bra 	$L__BB0_25;
$L__BB0_26:
	ld.local.u32 	%r95, [%rd9+20];
	setp.eq.s32 	%p20, %r95, 0;
	@%p20 bra 	$L__BB0_30;
	add.s32 	%r133, %r2, -1;
	add.s32 	%r132, %r5, 1;
	shl.b32 	%r96, %r132, 3;
	add.s32 	%r97, %r96, %r133;
	cvt.u64.u32 	%rd76, %r97;
	add.s64 	%rd97, %rd2, %rd76;
	ld.local.s8 	%r98, [%rd97];
	setp.ne.s32 	%p21, %r6, %r98;
	@%p21 bra 	$L__BB0_30;
	cvt.u16.u32 	%rs6, %r62;
$L__BB0_29:
	st.local.u8 	[%rd97], %rs6;
	add.s32 	%r121, %r121, 1;
	add.s32 	%r45, %r133, -1;
	add.s32 	%r132, %r132, 1;
	shl.b32 	%r99, %r132, 3;
	cvt.u64.u32 	%rd77, %r99;
	cvt.s64.s32 	%rd78, %r133;
	add.s64 	%rd79, %rd77, %rd78;
	add.s64 	%rd80, %rd2, %rd79;
	add.s64 	%rd97, %rd80, -1;
	ld.local.s8 	%r100, [%rd80+-1];
	setp.eq.s32 	%p22, %r6, %r100;
	mov.u32 	%r133, %r45;
	@%p22 bra 	$L__BB0_29;
$L__BB0_30:
	ld.local.u32 	%r101, [%rd9+24];
	setp.eq.s32 	%p23, %r101, 0;
	@%p23 bra 	$L__BB0_34;
	add.s32 	%r136, %r5, 1;
	shl.b32 	%r102, %r136, 3;
	or.b32  	%r103, %r102, %r2;
	cvt.u64.u32 	%rd81, %r103;
	add.s64 	%rd98, %rd2, %rd81;
	ld.local.s8 	%r104, [%rd98];
	setp.ne.s32 	%p24, %r6, %r104;
	@%p24 bra 	$L__BB0_34;
	cvt.u16.u32 	%rs7, %r62;
$L__BB0_33:
	st.local.u8 	[%rd98], %rs7;
	add.s32 	%r121, %r121, 1;
	add.s32 	%r136, %r136, 1;
	shl.b32 	%r105, %r136, 3;
	or.b32  	%r106, %r105, %r2;
	cvt.u64.u32 	%rd82, %r106;
	add.s64 	%rd98, %rd2, %rd82;
	ld.local.s8 	%r107, [%rd98];
	setp.eq.s32 	%p25, %r6, %r107;
	@%p25 bra 	$L__BB0_33;
$L__BB0_34:
	ld.local.u32 	%r108, [%rd9+28];
	setp.eq.s32 	%p26, %r108, 0;
	@%p26 bra 	$L__BB0_38;
	add.s32 	%r139, %r5, 1;
	shl.b32 	%r109, %r139, 3;
	or.b32  	%r110, %r109, %r2;
	cvt.u64.u32 	%rd83, %r110;
	add.s64 	%rd84, %rd2, %rd83;
	add.s64 	%rd99, %rd84, 1;
	ld.local.s8 	%r111, [%rd84+1];
	setp.ne.s32 	%p27, %r6, %r111;
	@%p27 bra 	$L__BB0_38;
	cvt.u16.u32 	%rs8, %r62;
	mov.u32 	%r140, %r2;
$L__BB0_37:
	add.s32 	%r140, %r140, 1;
	st.local.u8 	[%rd99], %rs8;
	add.s32 	%r121, %r121, 1;
	add.s32 	%r139, %r139, 1;
	shl.b32 	%r112, %r139, 3;
	add.s32 	%r113, %r112, %r140;
	cvt.u64.u32 	%rd85, %r113;
	add.s64 	%rd86, %rd2, %rd85;
	add.s64 	%rd99, %rd86, 1;
	ld.local.s8 	%r114, [%rd86+1];
	setp.eq.s32 	%p28, %r6, %r114;
	@%p28 bra 	$L__BB0_37;
$L__BB0_38:
	cvta.to.global.u64 	%rd87, %rd35;
	mul.wide.u32 	%rd88, %r1, 12;
	add.s64 	%rd89, %rd87, %rd88;
	st.global.u32 	[%rd89+8], %r121;
	st.global.u32 	[%rd89], %r5;
	st.global.u32 	[%rd89+4], %r2;
$L__BB0_39:
	ret;

}


// ===== COMPILED SASS (sm_100) =====

	.target	sm_100

	.elftype	@"ET_EXEC"


//--------------------- .note.nv.tkinfo           --------------------------
	.section	.note.nv.tkinfo,"",@"SHT_NOTE"
	.sectionflags	@"SHF_NOTE_NV_TKINFO"
	.tkinfo
        /*0018*/ 	.word	0x00000002
        /*0030*/ 	.string	""
        /*0030*/ 	.string	"ptxas"
        /*0030*/ 	.string	"Cuda compilation tools, release 13.0, V13.0.88"
        /*0030*/ 	.string	"Build cuda_13.0.r13.0/compiler.36424714_0"
        /*0030*/ 	.string	"-arch sm_100 -m 64 "



//--------------------- .note.nv.cuinfo           --------------------------
	.section	.note.nv.cuinfo,"",@"SHT_NOTE"
	.sectionflags	@"SHF_NOTE_NV_CUINFO"
        /*0018*/ 	.short	0x0002
        /*001a*/ 	.short	0x0064
        /*001c*/ 	.short	0x0082
	.zero		2


//--------------------- .nv.info                  --------------------------
	.section	.nv.info,"",@"SHT_CUDA_INFO"
	.align	4


	//----- nvinfo : EIATTR_REGCOUNT
	.align		4
        /*0000*/ 	.byte	0x04, 0x2f
        /*0002*/ 	.short	(.L_1 - .L_0)
	.align		4
.L_0:
        /*0004*/ 	.word	index@(_Z15get_easyAI_movePcPiS0_S0_iP4move)
        /*0008*/ 	.word	0x00000020


	//----- nvinfo : EIATTR_FRAME_SIZE
	.align		4
.L_1:
        /*000c*/ 	.byte	0x04, 0x11
        /*000e*/ 	.short	(.L_3 - .L_2)
	.align		4
.L_2:
        /*0010*/ 	.word	index@(_Z15get_easyAI_movePcPiS0_S0_iP4move)
        /*0014*/ 	.word	0x00000840


	//----- nvinfo : EIATTR_MIN_STACK_SIZE
	.align		4
.L_3:
        /*0018*/ 	.byte	0x04, 0x12
        /*001a*/ 	.short	(.L_5 - .L_4)
	.align		4
.L_4:
        /*001c*/ 	.word	index@(_Z15get_easyAI_movePcPiS0_S0_iP4move)
        /*0020*/ 	.word	0x00000840
.L_5:


//--------------------- .nv.compat                --------------------------
	.section	.nv.compat,"",@"SHT_CUDA_COMPAT_INFO"
	.align	4
        /*0000*/ 	.byte	0x02, 0x09, 0x00, 0x00, 0x02, 0x02, 0x01, 0x00, 0x02, 0x05, 0x05, 0x00, 0x03, 0x07, 0x01, 0x01
        /*0010*/ 	.byte	0x02, 0x03, 0x00, 0x00, 0x02, 0x06, 0x01, 0x00, 0x04, 0x0b, 0x08, 0x00, 0x09, 0x00, 0x00, 0x00
        /*0020*/ 	.byte	0x00, 0x00, 0x00, 0x00


//--------------------- .nv.info._Z15get_easyAI_movePcPiS0_S0_iP4move --------------------------
	.section	.nv.info._Z15get_easyAI_movePcPiS0_S0_iP4move,"",@"SHT_CUDA_INFO"
	.sectionflags	@""
	.align	4


	//----- nvinfo : EIATTR_CUDA_API_VERSION
	.align		4
        /*0000*/ 	.byte	0x04, 0x37
        /*0002*/ 	.short	(.L_7 - .L_6)
.L_6:
        /*0004*/ 	.word	0x00000082


	//----- nvinfo : EIATTR_KPARAM_INFO
	.align		4
.L_7:
        /*0008*/ 	.byte	0x04, 0x17
        /*000a*/ 	.short	(.L_9 - .L_8)
.L_8:
        /*000c*/ 	.word	0x00000000
        /*0010*/ 	.short	0x0005
        /*0012*/ 	.short	0x0028
        /*0014*/ 	.byte	0x00, 0xf5, 0x21, 0x00


	//----- nvinfo : EIATTR_KPARAM_INFO
	.align		4
.L_9:
        /*0018*/ 	.byte	0x04, 0x17
        /*001a*/ 	.short	(.L_11 - .L_10)
.L_10:
        /*001c*/ 	.word	0x00000000
        /*0020*/ 	.short	0x0004
        /*0022*/ 	.short	0x0020
        /*0024*/ 	.byte	0x00, 0xf0, 0x11, 0x00


	//----- nvinfo : EIATTR_KPARAM_INFO
	.align		4
.L_11:
        /*0028*/ 	.byte	0x04, 0x17
        /*002a*/ 	.short	(.L_13 - .L_12)
.L_12:
        /*002c*/ 	.word	0x00000000
        /*0030*/ 	.short	0x0003
        /*0032*/ 	.short	0x0018
        /*0034*/ 	.byte	0x00, 0xf5, 0x21, 0x00


	//----- nvinfo : EIATTR_KPARAM_INFO
	.align		4
.L_13:
        /*0038*/ 	.byte	0x04, 0x17
        /*003a*/ 	.short	(.L_15 - .L_14)
.L_14:
        /*003c*/ 	.word	0x00000000
        /*0040*/ 	.short	0x0002
        /*0042*/ 	.short	0x0010
        /*0044*/ 	.byte	0x00, 0xf5, 0x21, 0x00


	//----- nvinfo : EIATTR_KPARAM_INFO
	.align		4
.L_15:
        /*0048*/ 	.byte	0x04, 0x17
        /*004a*/ 	.short	(.L_17 - .L_16)
.L_16:
        /*004c*/ 	.word	0x00000000
        /*0050*/ 	.short	0x0001
        /*0052*/ 	.short	0x0008
        /*0054*/ 	.byte	0x00, 0xf5, 0x21, 0x00


	//----- nvinfo : EIATTR_KPARAM_INFO
	.align		4
.L_17:
        /*0058*/ 	.byte	0x04, 0x17
        /*005a*/ 	.short	(.L_19 - .L_18)
.L_18:
        /*005c*/ 	.word	0x00000000
        /*0060*/ 	.short	0x0000
        /*0062*/ 	.short	0x0000
        /*0064*/ 	.byte	0x00, 0xf5, 0x21, 0x00


	//----- nvinfo : EIATTR_SPARSE_MMA_MASK
	.align		4
.L_19:
        /*0068*/ 	.byte	0x03, 0x50
        /*006a*/ 	.short	0x0000


	//----- nvinfo : EIATTR_MAXREG_COUNT
	.align		4
        /*006c*/ 	.byte	0x03, 0x1b
        /*006e*/ 	.short	0x00ff


	//----- nvinfo : EIATTR_MERCURY_ISA_VERSION
	.align		4
        /*0070*/ 	.byte	0x03, 0x5f
        /*0072*/ 	.short	0x0101


	//----- nvinfo : EIATTR_VRC_CTA_INIT_COUNT
	.align		4
        /*0074*/ 	.byte	0x02, 0x4a
	.zero		1
	.zero		1


	//----- nvinfo : EIATTR_EXIT_INSTR_OFFSETS
	.align		4
        /*0078*/ 	.byte	0x04, 0x1c
        /*007a*/ 	.short	(.L_21 - .L_20)


	//   ....[0]....
.L_20:
        /*007c*/ 	.word	0x00000040


	//   ....[1]....
        /*0080*/ 	.word	0x000000d0


	//   ....[2]....
        /*0084*/ 	.word	0x00001e70


	//----- nvinfo : EIATTR_CRS_STACK_SIZE
	.align		4
.L_21:
        /*0088*/ 	.byte	0x04, 0x1e
        /*008a*/ 	.short	(.L_23 - .L_22)
.L_22:
        /*008c*/ 	.word	0x00000000


	//----- nvinfo : EIATTR_CBANK_PARAM_SIZE
	.align		4
.L_23:
        /*0090*/ 	.byte	0x03, 0x19
        /*0092*/ 	.short	0x0030


	//----- nvinfo : EIATTR_PARAM_CBANK
	.align		4
        /*0094*/ 	.byte	0x04, 0x0a
        /*0096*/ 	.short	(.L_25 - .L_24)
	.align		4
.L_24:
        /*0098*/ 	.word	index@(.nv.constant0._Z15get_easyAI_movePcPiS0_S0_iP4move)
        /*009c*/ 	.short	0x0380
        /*009e*/ 	.short	0x0030


	//----- nvinfo : EIATTR_SW_WAR
	.align		4
.L_25:
        /*00a0*/ 	.byte	0x04, 0x36
        /*00a2*/ 	.short	(.L_27 - .L_26)
.L_26:
        /*00a4*/ 	.word	0x00000008
.L_27:


//--------------------- .nv.callgraph             --------------------------
	.section	.nv.callgraph,"",@"SHT_CUDA_CALLGRAPH"
	.align	4
	.sectionentsize	8
	.align		4
        /*0000*/ 	.word	0x00000000
	.align		4
        /*0004*/ 	.word	0xffffffff
	.align		4
        /*0008*/ 	.word	0x00000000
	.align		4
        /*000c*/ 	.word	0xfffffffe
	.align		4
        /*0010*/ 	.word	0x00000000
	.align		4
        /*0014*/ 	.word	0xfffffffd
	.align		4
        /*0018*/ 	.word	0x00000000
	.align		4
        /*001c*/ 	.word	0xfffffffc


//--------------------- .text._Z15get_easyAI_movePcPiS0_S0_iP4move --------------------------
	.section	.text._Z15get_easyAI_movePcPiS0_S0_iP4move,"ax",@progbits
	.align	128
        .global         _Z15get_easyAI_movePcPiS0_S0_iP4move
        .type           _Z15get_easyAI_movePcPiS0_S0_iP4move,@function
        .size           _Z15get_easyAI_movePcPiS0_S0_iP4move,(.L_x_26 - _Z15get_easyAI_movePcPiS0_S0_iP4move)
        .other          _Z15get_easyAI_movePcPiS0_S0_iP4move,@"STO_CUDA_ENTRY STV_DEFAULT"
_Z15get_easyAI_movePcPiS0_S0_iP4move:
.text._Z15get_easyAI_movePcPiS0_S0_iP4move:
[----:B------:R-:W0:Y:S01]  /*0000*/  LDC R1, c[0x0][0x37c] ;  /* 0x0000df00ff017b82 */ /* 0x000e220000000800 */
[----:B------:R-:W1:Y:S01]  /*0010*/  S2R R7, SR_TID.X ;  /* 0x0000000000077919 */ /* 0x000e620000002100 */
[----:B0-----:R-:W-:Y:S01]  /*0020*/  VIADD R1, R1, 0xfffff7c0 ;  /* 0xfffff7c001017836 */ /* 0x001fe20000000000 */
[----:B-1----:R-:W-:-:S13]  /*0030*/  ISETP.GT.U32.AND P0, PT, R7, 0x3f, PT ;  /* 0x0000003f0700780c */ /* 0x002fda0003f04070 */
[----:B------:R-:W-:Y:S05]  /*0040*/  @P0 EXIT ;  /* 0x000000000000094d */ /* 0x000fea0003800000 */
[----:B------:R-:W0:Y:S01]  /*0050*/  LDCU.64 UR4, c[0x0][0x380] ;  /* 0x00007000ff0477ac */ /* 0x000e220008000a00 */
[----:B------:R-:W-:Y:S01]  /*0060*/  LOP3.LUT R0, R7, 0x38, RZ, 0xc0, !PT ;  /* 0x0000003807007812 */ /* 0x000fe200078ec0ff */
[----:B------:R-:W1:Y:S03]  /*0070*/  LDCU.64 UR6, c[0x0][0x358] ;  /* 0x00006b00ff0677ac */ /* 0x000e660008000a00 */
[----:B------:R-:W-:-:S04]  /*0080*/  LOP3.LUT R2, R0, 0x7, R7, 0xf8, !PT ;  /* 0x0000000700027812 */ /* 0x000fc800078ef807 */
[----:B0-----:R-:W-:-:S05]  /*0090*/  IADD3 R4, P0, PT, R2, UR4, RZ ;  /* 0x0000000402047c10 */ /* 0x001fca000ff1e0ff */
[----:B------:R-:W-:-:S05]  /*00a0*/  IMAD.X R5, RZ, RZ, UR5, P0 ;  /* 0x00000005ff057e24 */ /* 0x000fca00080e06ff */
[----:B-1----:R-:W2:Y:S02]  /*00b0*/  LDG.E.U8 R4, desc[UR6][R4.64] ;  /* 0x0000000604047981 */ /* 0x002ea4000c1e1100 */
[----:B--2---:R-:W-:-:S13]  /*00c0*/  ISETP.NE.AND P0, PT, R4, 0x3, PT ;  /* 0x000000030400780c */ /* 0x004fda0003f05270 */
[----:B------:R-:W-:Y:S05]  /*00d0*/  @P0 EXIT ;  /* 0x000000000000094d */ /* 0x000fea0003800000 */
[----:B------:R-:W0:Y:S01]  /*00e0*/  LDC.64 R20, c[0x0][0x380] ;  /* 0x0000e000ff147b82 */ /* 0x000e220000000a00 */
[----:B------:R-:W1:Y:S01]  /*00f0*/  LDCU.64 UR4, c[0x0][0x388] ;  /* 0x00007100ff0477ac */ /* 0x000e620008000a00 */
[----:B0-----:R-:W2:Y:S04]  /*0100*/  LDG.E.U8 R4, desc[UR6][R20.64] ;  /* 0x0000000614047981 */ /* 0x001ea8000c1e1100 */
[----:B------:R-:W3:Y:S04]  /*0110*/  LDG.E.U8 R10, desc[UR6][R20.64+0x3] ;  /* 0x00000306140a7981 */ /* 0x000ee8000c1e1100 */
[----:B------:R-:W4:Y:S04]  /*0120*/  LDG.E.U8 R12, desc[UR6][R20.64+0x4] ;  /* 0x00000406140c7981 */ /* 0x000f28000c1e1100 */
[----:B------:R-:W5:Y:S04]  /*0130*/  LDG.E.U8 R14, desc[UR6][R20.64+0x5] ;  /* 0x00000506140e7981 */ /* 0x000f68000c1e1100 */
        /* <DEDUP_REMOVED lines=20> */
[----:B--2---:R0:W-:Y:S04]  /*0280*/  STL.U8 [R1], R4 ;  /* 0x0000000401007387 */ /* 0x0041e80000100000 */
[----:B0-----:R-:W2:Y:S04]  /*0290*/  LDG.E.U8 R4, desc[UR6][R20.64+0x16] ;  /* 0x0000160614047981 */ /* 0x001ea8000c1e1100 */
[----:B---3--:R0:W-:Y:S04]  /*02a0*/  STL.U8 [R1+0x3], R10 ;  /* 0x0000030a01007387 */ /* 0x0081e80000100000 */
[----:B----4-:R3:W-:Y:S04]  /*02b0*/  STL.U8 [R1+0x4], R12 ;  /* 0x0000040c01007387 */ /* 0x0107e80000100000 */
[----:B-----5:R4:W-:Y:S04]  /*02c0*/  STL.U8 [R1+0x5], R14 ;  /* 0x0000050e01007387 */ /* 0x0209e80000100000 */
[----:B------:R5:W-:Y:S04]  /*02d0*/  STL.U8 [R1+0x6], R16 ;  /* 0x0000061001007387 */ /* 0x000be80000100000 */
        /* <DEDUP_REMOVED lines=13> */
[----:B0-----:R-:W2:Y:S04]  /*03b0*/  LDG.E.U8 R10, desc[UR6][R20.64+0x19] ;  /* 0x00001906140a7981 */ /* 0x001ea8000c1e1100 */
[----:B---3--:R-:W3:Y:S04]  /*03c0*/  LDG.E.U8 R12, desc[UR6][R20.64+0x1a] ;  /* 0x00001a06140c7981 */ /* 0x008ee8000c1e1100 */
[----:B----4-:R-:W4:Y:S04]  /*03d0*/  LDG.E.U8 R14, desc[UR6][R20.64+0x1b] ;  /* 0x00001b06140e7981 */ /* 0x010f28000c1e1100 */
[----:B-----5:R-:W5:Y:S04]  /*03e0*/  LDG.E.U8 R16, desc[UR6][R20.64+0x1c] ;  /* 0x00001c0614107981 */ /* 0x020f68000c1e1100 */
[----:B-1----:R-:W5:Y:S04]  /*03f0*/  LDG.E.U8 R18, desc[UR6][R20.64+0x1d] ;  /* 0x00001d0614127981 */ /* 0x002f68000c1e1100 */
        /* <DEDUP_REMOVED lines=12> */
[----:B------:R0:W-:Y:S04]  /*04c0*/  STL.U8 [R1+0x2], R8 ;  /* 0x0000020801007387 */ /* 0x0001e80000100000 */
[----:B------:R1:W-:Y:S04]  /*04d0*/  STL.U8 [R1+0x1], R6 ;  /* 0x0000010601007387 */ /* 0x0003e80000100000 */
[----:B------:R1:W-:Y:S04]  /*04e0*/  STL.U8 [R1+0xc], R3 ;  /* 0x00000c0301007387 */ /* 0x0003e80000100000 */
[----:B0-----:R-:W5:Y:S04]  /*04f0*/  LDG.E.U8 R8, desc[UR6][R20.64+0x18] ;  /* 0x0000180614087981 */ /* 0x001f68000c1e1100 */
[----:B-1----:R-:W5:Y:S04]  /*0500*/  LDG.E.U8 R6, desc[UR6][R20.64+0x17] ;  /* 0x0000170614067981 */ /* 0x002f68000c1e1100 */
[----:B------:R-:W5:Y:S04]  /*0510*/  LDG.E.U8 R3, desc[UR6][R20.64+0x22] ;  /* 0x0000220614037981 */ /* 0x000f68000c1e1100 */
[----:B------:R-:W-:Y:S04]  /*0520*/  STL.U8 [R1+0xd], R5 ;  /* 0x00000d0501007387 */ /* 0x000fe80000100000 */
[----:B------:R0:W-:Y:S04]  /*0530*/  STL.U8 [R1+0x2b], R27 ;  /* 0x00002b1b01007387 */ /* 0x0001e80000100000 */
[----:B0-----:R-:W5:Y:S04]  /*0540*/  LDG.E.U8 R27, desc[UR6][R20.64+0x3d] ;  /* 0x00003d06141b7981 */ /* 0x001f68000c1e1100 */
[----:B--2---:R0:W-:Y:S02]  /*0550*/  STL.U8 [R1+0x16], R4 ;  /* 0x0000160401007387 */ /* 0x0041e40000100000 */
[----:B0-----:R-:W0:Y:S02]  /*0560*/  LDC.64 R4, c[0x0][0x388] ;  /* 0x0000e200ff047b82 */ /* 0x001e240000000a00 */
[----:B------:R-:W-:Y:S04]  /*0570*/  STL.U8 [R1+0x19], R10 ;  /* 0x0000190a01007387 */ /* 0x000fe80000100000 */
[----:B---3--:R-:W-:Y:S04]  /*0580*/  STL.U8 [R1+0x1a], R12 ;  /* 0x00001a0c01007387 */ /* 0x008fe80000100000 */
[----:B----4-:R-:W-:Y:S04]  /*0590*/  STL.U8 [R1+0x1b], R14 ;  /* 0x00001b0e01007387 */ /* 0x010fe80000100000 */
        /* <DEDUP_REMOVED lines=14> */
[----:B-1----:R-:W5:Y:S04]  /*0680*/  LDG.E.U8 R16, desc[UR6][R20.64+0x2e] ;  /* 0x00002e0614107981 */ /* 0x002f68000c1e1100 */
[----:B--2---:R-:W2:Y:S04]  /*0690*/  LDG.E.U8 R18, desc[UR6][R20.64+0x2f] ;  /* 0x00002f0614127981 */ /* 0x004ea8000c1e1100 */
[----:B---3--:R-:W3:Y:S04]  /*06a0*/  LDG.E.U8 R22, desc[UR6][R20.64+0x30] ;  /* 0x0000300614167981 */ /* 0x008ee8000c1e1100 */
[----:B----4-:R-:W4:Y:S04]  /*06b0*/  LDG.E.U8 R24, desc[UR6][R20.64+0x31] ;  /* 0x0000310614187981 */ /* 0x010f28000c1e1100 */
[----:B-----5:R-:W5:Y:S04]  /*06c0*/  LDG.E.U8 R26, desc[UR6][R20.64+0x32] ;  /* 0x00003206141a7981 */ /* 0x020f68000c1e1100 */
[----:B0-----:R-:W5:Y:S04]  /*06d0*/  LDG.E.U8 R28, desc[UR6][R20.64+0x33] ;  /* 0x00003306141c7981 */ /* 0x001f68000c1e1100 */
        /* <DEDUP_REMOVED lines=10> */
[----:B------:R0:W5:Y:S04]  /*0780*/  LDG.E.U8 R14, desc[UR6][R4.64+0x1] ;  /* 0x00000106040e7981 */ /* 0x000168000c1e1100 */
[----:B------:R1:W-:Y:S04]  /*0790*/  STL.U8 [R1+0x18], R8 ;  /* 0x0000180801007387 */ /* 0x0003e80000100000 */
[----:B------:R0:W-:Y:S04]  /*07a0*/  STL.U8 [R1+0x17], R6 ;  /* 0x0000170601007387 */ /* 0x0001e80000100000 */
[----:B------:R0:W-:Y:S04]  /*07b0*/  STL.U8 [R1+0x22], R3 ;  /* 0x0000220301007387 */ /* 0x0001e80000100000 */
[----:B-1----:R-:W5:Y:S04]  /*07c0*/  LDG.E.U8 R8, desc[UR6][R20.64+0x2d] ;  /* 0x00002d0614087981 */ /* 0x002f68000c1e1100 */
[----:B0-----:R-:W5:Y:S04]  /*07d0*/  LDG.E.U8 R6, desc[UR6][R20.64+0x2c] ;  /* 0x00002c0614067981 */ /* 0x001f68000c1e1100 */
[----:B------:R-:W5:Y:S04]  /*07e0*/  LDG.E.U8 R3, desc[UR6][R20.64+0x34] ;  /* 0x0000340614037981 */ /* 0x000f68000c1e1100 */
[----:B------:R-:W-:Y:S04]  /*07f0*/  STL.U8 [R1+0x3d], R27 ;  /* 0x00003d1b01007387 */ /* 0x000fe80000100000 */
[----:B------:R-:W-:Y:S01]  /*0800*/  STL.U8 [R1+0x3e], R29 ;  /* 0x00003e1d01007387 */ /* 0x000fe20000100000 */
[----:B------:R-:W-:Y:S01]  /*0810*/  VIADD R5, R1, 0x40 ;  /* 0x0000004001057836 */ /* 0x000fe20000000000 */
[----:B------:R-:W-:-:S02]  /*0820*/  SHF.R.U32.HI R4, RZ, 0x3, R7 ;  /* 0x00000003ff047819 */ /* 0x000fc40000011607 */
[----:B------:R-:W-:Y:S04]  /*0830*/  STL.U8 [R1+0x2e], R16 ;  /* 0x00002e1001007387 */ /* 0x000fe80000100000 */
[----:B--2---:R-:W-:Y:S04]  /*0840*/  STL.U8 [R1+0x2f], R18 ;  /* 0x00002f1201007387 */ /* 0x004fe80000100000 */
[----:B---3--:R-:W-:Y:S04]  /*0850*/  STL.U8 [R1+0x30], R22 ;  /* 0x0000301601007387 */ /* 0x008fe80000100000 */
[----:B----4-:R-:W-:Y:S04]  /*0860*/  STL.U8 [R1+0x31], R24 ;  /* 0x0000311801007387 */ /* 0x010fe80000100000 */
[----:B-----5:R-:W-:Y:S04]  /*0870*/  STL.U8 [R1+0x32], R26 ;  /* 0x0000321a01007387 */ /* 0x020fe80000100000 */
[----:B------:R-:W-:Y:S04]  /*0880*/  STL.U8 [R1+0x33], R28 ;  /* 0x0000331c01007387 */ /* 0x000fe80000100000 */
        /* <DEDUP_REMOVED lines=11> */
[----:B------:R0:W-:Y:S04]  /*0940*/  STL.U8 [R1+0x2d], R8 ;  /* 0x00002d0801007387 */ /* 0x0001e80000100000 */
[----:B------:R1:W-:Y:S04]  /*0950*/  STL.U8 [R1+0x2c], R6 ;  /* 0x00002c0601007387 */ /* 0x0003e80000100000 */
[----:B------:R2:W-:Y:S01]  /*0960*/  STL.U8 [R1+0x34], R3 ;  /* 0x0000340301007387 */ /* 0x0005e20000100000 */
[----:B0-----:R-:W-:-:S02]  /*0970*/  HFMA2 R8, -RZ, RZ, 0, 1.1920928955078125e-07 ;  /* 0x00000002ff087431 */ /* 0x001fc400000001ff */
[----:B-1----:R-:W-:Y:S01]  /*0980*/  IMAD.MOV.U32 R6, RZ, RZ, RZ ;  /* 0x000000ffff067224 */ /* 0x002fe200078e00ff */
[----:B--2---:R-:W-:-:S07]  /*0990*/  LOP3.LUT R3, R7, 0x7, RZ, 0xc0, !PT ;  /* 0x0000000707037812 */ /* 0x004fce00078ec0ff */
.L_x_0:
[----:B------:R-:W-:-:S04]  /*09a0*/  IADD3 R10, P0, PT, R8, UR4, RZ ;  /* 0x00000004080a7c10 */ /* 0x000fc8000ff1e0ff */
[----:B------:R-:W-:-:S05]  /*09b0*/  IADD3.X R11, PT, PT, R6, UR5, RZ, P0, !PT ;  /* 0x00000005060b7c10 */ /* 0x000fca00087fe4ff */
[----:B0-----:R-:W2:Y:S04]  /*09c0*/  LDG.E.U8 R12, desc[UR6][R10.64+0x41] ;  /* 0x000041060a0c7981 */ /* 0x001ea8000c1e1100 */
[----:B------:R-:W3:Y:S04]  /*09d0*/  LDG.E.U8 R14, desc[UR6][R10.64] ;  /* 0x000000060a0e7981 */ /* 0x000ee8000c1e1100 */
[----:B------:R-:W4:Y:S04]  /*09e0*/  LDG.E.U8 R16, desc[UR6][R10.64+0x1] ;  /* 0x000001060a107981 */ /* 0x000f28000c1e1100 */
[----:B------:R-:W5:Y:S04]  /*09f0*/  LDG.E.U8 R18, desc[UR6][R10.64+0x2] ;  /* 0x000002060a127981 */ /* 0x000f68000c1e1100 */
[----:B------:R-:W5:Y:S01]  /*0a00*/  LDG.E.U8 R20, desc[UR6][R10.64+0x3] ;  /* 0x000003060a147981 */ /* 0x000f62000c1e1100 */
[----:B------:R-:W-:-:S03]  /*0a10*/  IMAD.IADD R9, R1, 0x1, R8 ;  /* 0x0000000101097824 */ /* 0x000fc600078e0208 */
        /* <DEDUP_REMOVED lines=11> */
[----:B--2---:R0:W-:Y:S04]  /*0ad0*/  STL.U8 [R9+0x81], R12 ;  /* 0x0000810c09007387 */ /* 0x0041e80000100000 */
[----:B---3--:R1:W-:Y:S04]  /*0ae0*/  STL.U8 [R9+0x40], R14 ;  /* 0x0000400e09007387 */ /* 0x0083e80000100000 */
[----:B----4-:R2:W-:Y:S04]  /*0af0*/  STL.U8 [R9+0x41], R16 ;  /* 0x0000411009007387 */ /* 0x0105e80000100000 */
[----:B-----5:R3:W-:Y:S04]  /*0b00*/  STL.U8 [R9+0x42], R18 ;  /* 0x0000421209007387 */ /* 0x0207e80000100000 */
[----:B------:R4:W-:Y:S04]  /*0b10*/  STL.U8 [R9+0x43], R20 ;  /* 0x0000431409007387 */ /* 0x0009e80000100000 */
[----:B0-----:R-:W5:Y:S04]  /*0b20*/  LDG.E.U8 R12, desc[UR6][R10.64+0xa] ;  /* 0x00000a060a0c7981 */ /* 0x001f68000c1e1100 */
[----:B-1----:R-:W5:Y:S04]  /*0b30*/  LDG.E.U8 R14, desc[UR6][R10.64+0xb] ;  /* 0x00000b060a0e7981 */ /* 0x002f68000c1e1100 */
[----:B--2---:R-:W2:Y:S04]  /*0b40*/  LDG.E.U8 R16, desc[UR6][R10.64+0xc] ;  /* 0x00000c060a107981 */ /* 0x004ea8000c1e1100 */
[----:B---3--:R-:W3:Y:S04]  /*0b50*/  LDG.E.U8 R18, desc[UR6][R10.64+0xd] ;  /* 0x00000d060a127981 */ /* 0x008ee8000c1e1100 */
[----:B----4-:R-:W4:Y:S04]  /*0b60*/  LDG.E.U8 R20, desc[UR6][R10.64+0xe] ;  /* 0x00000e060a147981 */ /* 0x010f28000c1e1100 */
        /* <DEDUP_REMOVED lines=10> */
[----:B0-----:R-:W4:Y:S04]  /*0c10*/  LDG.E.U8 R22, desc[UR6][R10.64+0x13] ;  /* 0x000013060a167981 */ /* 0x001f28000c1e1100 */
[----:B-1----:R-:W4:Y:S04]  /*0c20*/  LDG.E.U8 R24, desc[UR6][R10.64+0x14] ;  /* 0x000014060a187981 */ /* 0x002f28000c1e1100 */
[----:B------:R-:W4:Y:S04]  /*0c30*/  LDG.E.U8 R26, desc[UR6][R10.64+0x1a] ;  /* 0x00001a060a1a7981 */ /* 0x000f28000c1e1100 */
[----:B------:R-:W4:Y:S04]  /*0c40*/  LDG.E.U8 R28, desc[UR6][R10.64+0x1b] ;  /* 0x00001b060a1c7981 */ /* 0x000f28000c1e1100 */
[----:B------:R-:W4:Y:S04]  /*0c50*/  LDG.E.U8 R13, desc[UR6][R10.64+0x1c] ;  /* 0x00001c060a0d7981 */ /* 0x000f28000c1e1100 */
[----:B------:R-:W4:Y:S04]  /*0c60*/  LDG.E.U8 R15, desc[UR6][R10.64+0x1d] ;  /* 0x00001d060a0f7981 */ /* 0x000f28000c1e1100 */
[----:B------:R-:W4:Y:S04]  /*0c70*/  LDG.E.U8 R17, desc[UR6][R10.64+0x1e] ;  /* 0x00001e060a117981 */ /* 0x000f28000c1e1100 */
[----:B------:R-:W4:Y:S04]  /*0c80*/  LDG.E.U8 R19, desc[UR6][R10.64+0x1f] ;  /* 0x00001f060a137981 */ /* 0x000f28000c1e1100 */
[----:B------:R-:W4:Y:S04]  /*0c90*/  LDG.E.U8 R21, desc[UR6][R10.64+0x20] ;  /* 0x000020060a157981 */ /* 0x000f28000c1e1100 */
[----:B------:R-:W4:Y:S04]  /*0ca0*/  LDG.E.U8 R23, desc[UR6][R10.64+0x21] ;  /* 0x000021060a177981 */ /* 0x000f28000c1e1100 */
[----:B-----5:R0:W-:Y:S04]  /*0cb0*/  STL.U8 [R9+0x4a], R12 ;  /* 0x00004a0c09007387 */ /* 0x0201e80000100000 */
[----:B------:R1:W-:Y:S04]  /*0cc0*/  STL.U8 [R9+0x4b], R14 ;  /* 0x00004b0e09007387 */ /* 0x0003e80000100000 */
[----:B--2---:R2:W-:Y:S04]  /*0cd0*/  STL.U8 [R9+0x4c], R16 ;  /* 0x00004c1009007387 */ /* 0x0045e80000100000 */
[----:B---3--:R3:W-:Y:S04]  /*0ce0*/  STL.U8 [R9+0x4d], R18 ;  /* 0x00004d1209007387 */ /* 0x0087e80000100000 */
[----:B----4-:R4:W-:Y:S04]  /*0cf0*/  STL.U8 [R9+0x4e], R20 ;  /* 0x00004e1409007387 */ /* 0x0109e80000100000 */
        /* <DEDUP_REMOVED lines=64> */
[----:B----4-:R-:W4:Y:S01]  /*1100*/  LDG.E.U8 R20, desc[UR6][R10.64+0x35] ;  /* 0x000035060a147981 */ /* 0x010f22000c1e1100 */
[----:B------:R-:W-:-:S03]  /*1110*/  IADD3 R8, P0, PT, R8, 0x42, RZ ;  /* 0x0000004208087810 */ /* 0x000fc60007f1e0ff */
[----:B------:R0:W-:Y:S02]  /*1120*/  STL.U8 [R9+0x80], R25 ;  /* 0x0000801909007387 */ /* 0x0001e40000100000 */
[----:B------:R-:W-:Y:S01]  /*1130*/  IMAD.X R6, RZ, RZ, R6, P0 ;  /* 0x000000ffff067224 */ /* 0x000fe200000e0606 */
[----:B------:R-:W-:-:S04]  /*1140*/  ISETP.GE.U32.AND P0, PT, R8, 0x800, PT ;  /* 0x000008000800780c */ /* 0x000fc80003f06070 */
[----:B------:R-:W-:Y:S01]  /*1150*/  ISETP.GE.U32.AND.EX P0, PT, R6, RZ, PT, P0 ;  /* 0x000000ff0600720c */ /* 0x000fe20003f06100 */
        /* <DEDUP_REMOVED lines=10> */
[----:B-----5:R0:W-:Y:S04]  /*1200*/  STL.U8 [R9+0x71], R12 ;  /* 0x0000710c09007387 */ /* 0x0201e80000100000 */
[----:B------:R0:W-:Y:S04]  /*1210*/  STL.U8 [R9+0x72], R14 ;  /* 0x0000720e09007387 */ /* 0x0001e80000100000 */
[----:B--2---:R0:W-:Y:S04]  /*1220*/  STL.U8 [R9+0x73], R16 ;  /* 0x0000731009007387 */ /* 0x0041e80000100000 */
[----:B---3--:R0:W-:Y:S04]  /*1230*/  STL.U8 [R9+0x74], R18 ;  /* 0x0000741209007387 */ /* 0x0081e80000100000 */
[----:B----4-:R0:W-:Y:S01]  /*1240*/  STL.U8 [R9+0x75], R20 ;  /* 0x0000751409007387 */ /* 0x0101e20000100000 */
[----:B------:R-:W-:Y:S05]  /*1250*/  @!P0 BRA `(.L_x_0) ;  /* 0xfffffff400d08947 */ /* 0x000fea000383ffff */
[----:B------:R-:W-:Y:S01]  /*1260*/  SHF.L.U32 R6, R7, 0x3, RZ ;  /* 0x0000000307067819 */ /* 0x000fe200000006ff */
[----:B------:R-:W1:Y:S04]  /*1270*/  LDCU UR4, c[0x0][0x3a0] ;  /* 0x00007400ff0477ac */ /* 0x000e680008000800 */
[----:B0-----:R-:W-:-:S05]  /*1280*/  IMAD R9, R6, 0x4, R5 ;  /* 0x0000000406097824 */ /* 0x001fca00078e0205 */
[----:B------:R-:W2:Y:S01]  /*1290*/  LDL R5, [R9] ;  /* 0x0000000009057983 */ /* 0x000ea20000100800 */
[----:B------:R-:W-:Y:S01]  /*12a0*/  BSSY.RECONVERGENT B0, `(.L_x_1) ;  /* 0x000001e000007945 */ /* 0x000fe20003800200 */
[----:B------:R-:W-:Y:S01]  /*12b0*/  IMAD.MOV.U32 R8, RZ, RZ, RZ ;  /* 0x000000ffff087224 */ /* 0x000fe200078e00ff */
[----:B-1----:R-:W-:-:S04]  /*12c0*/  UIADD3 UR4, UPT, UPT, UR4, 0x1, URZ ;  /* 0x0000000104047890 */ /* 0x002fc8000fffe0ff */
[----:B------:R-:W-:-:S04]  /*12d0*/  ULEA.HI UR5, UR4, UR4, URZ, 0x1 ;  /* 0x0000000404057291 */ /* 0x000fc8000f8f08ff */
[----:B------:R-:W-:-:S04]  /*12e0*/  ULOP3.LUT UR5, UR5, 0xfffffffe, URZ, 0xc0, !UPT ;  /* 0xfffffffe05057892 */ /* 0x000fc8000f8ec0ff */
[----:B------:R-:W-:Y:S01]  /*12f0*/  UIADD3 UR5, UPT, UPT, UR4, -UR5, URZ ;  /* 0x8000000504057290 */ /* 0x000fe2000fffe0ff */
[----:B--2---:R-:W-:-:S13]  /*1300*/  ISETP.NE.AND P0, PT, R5, RZ, PT ;  /* 0x000000ff0500720c */ /* 0x004fda0003f05270 */
[----:B------:R-:W-:Y:S05]  /*1310*/  @!P0 BRA `(.L_x_2) ;  /* 0x0000000000588947 */ /* 0x000fea0003800000 */
[----:B------:R-:W-:-:S05]  /*1320*/  VIADD R5, R4, 0xffffffff ;  /* 0xffffffff04057836 */ /* 0x000fca0000000000 */
[----:B------:R-:W-:-:S04]  /*1330*/  SHF.L.U32 R6, R5, 0x3, RZ ;  /* 0x0000000305067819 */ /* 0x000fc800000006ff */
[----:B------:R-:W-:-:S05]  /*1340*/  LOP3.LUT R6, R6, 0x7, R7, 0xf8, !PT ;  /* 0x0000000706067812 */ /* 0x000fca00078ef807 */
[----:B------:R-:W-:-:S05]  /*1350*/  IMAD.IADD R6, R1, 0x1, R6 ;  /* 0x0000000101067824 */ /* 0x000fca00078e0206 */
[----:B------:R-:W2:Y:S02]  /*1360*/  LDL.S8 R10, [R6+-0x1] ;  /* 0xffffff00060a7983 */ /* 0x000ea40000100200 */
[----:B--2---:R-:W-:-:S13]  /*1370*/  ISETP.NE.AND P0, PT, R10, UR5, PT ;  /* 0x000000050a007c0c */ /* 0x004fda000bf05270 */
[----:B------:R-:W-:Y:S05]  /*1380*/  @P0 BRA `(.L_x_2) ;  /* 0x00000000003c0947 */ /* 0x000fea0003800000 */
[----:B------:R-:W-:Y:S01]  /*1390*/  VIADD R12, R6, 0xffffffff ;  /* 0xffffffff060c7836 */ /* 0x000fe20000000000 */
[----:B------:R-:W-:Y:S01]  /*13a0*/  MOV R8, RZ ;  /* 0x000000ff00087202 */ /* 0x000fe20000000f00 */
[----:B------:R-:W-:Y:S02]  /*13b0*/  IMAD.MOV.U32 R10, RZ, RZ, R5 ;  /* 0x000000ffff0a7224 */ /* 0x000fe400078e0005 */
[----:B------:R-:W-:-:S07]  /*13c0*/  IMAD.MOV.U32 R6, RZ, RZ, R3 ;  /* 0x000000ffff067224 */ /* 0x000fce00078e0003 */
.L_x_3:
[----:B------:R-:W0:Y:S01]  /*13d0*/  LDC.U8 R13, c[0x0][0x3a0] ;  /* 0x0000e800ff0d7b82 */ /* 0x000e220000000000 */
[----:B------:R-:W-:Y:S02]  /*13e0*/  VIADD R10, R10, 0xffffffff ;  /* 0xffffffff0a0a7836 */ /* 0x000fe40000000000 */
[----:B------:R-:W-:-:S03]  /*13f0*/  VIADD R6, R6, 0xffffffff ;  /* 0xffffffff06067836 */ /* 0x000fc60000000000 */
[----:B------:R-:W-:-:S04]  /*1400*/  SHF.L.U32 R5, R10, 0x3, RZ ;  /* 0x000000030a057819 */ /* 0x000fc800000006ff */
[----:B------:R-:W-:Y:S01]  /*1410*/  IADD3 R11, PT, PT, R1, R5, R6 ;  /* 0x00000005010b7210 */ /* 0x000fe20007ffe006 */
[----:B0-----:R0:W-:Y:S04]  /*1420*/  STL.U8 [R12], R13 ;  /* 0x0000000d0c007387 */ /* 0x0011e80000100000 */
[----:B------:R-:W2:Y:S01]  /*1430*/  LDL.S8 R5, [R11+-0x1] ;  /* 0xffffff000b057983 */ /* 0x000ea20000100200 */
[----:B------:R-:W-:Y:S02]  /*1440*/  VIADD R8, R8, 0x1 ;  /* 0x0000000108087836 */ /* 0x000fe40000000000 */
[----:B0-----:R-:W-:Y:S01]  /*1450*/  VIADD R12, R11, 0xffffffff ;  /* 0xffffffff0b0c7836 */ /* 0x001fe20000000000 */
[----:B--2---:R-:W-:-:S13]  /*1460*/  ISETP.NE.AND P0, PT, R5, UR5, PT ;  /* 0x0000000505007c0c */ /* 0x004fda000bf05270 */
[----:B------:R-:W-:Y:S05]  /*1470*/  @!P0 BRA `(.L_x_3) ;  /* 0xfffffffc00d48947 */ /* 0x000fea000383ffff */
.L_x_2:
[----:B------:R-:W-:Y:S05]  /*1480*/  BSYNC.RECONVERGENT B0 ;  /* 0x0000000000007941 */ /* 0x000fea0003800200 */
.L_x_1:
[----:B------:R-:W2:Y:S01]  /*1490*/  LDL R5, [R9+0x4] ;  /* 0x0000040009057983 */ /* 0x000ea20000100800 */
[----:B------:R-:W-:Y:S01]  /*14a0*/  BSSY.RECONVERGENT B0, `(.L_x_4) ;  /* 0x0000012000007945 */ /* 0x000fe20003800200 */
[----:B--2---:R-:W-:-:S13]  /*14b0*/  ISETP.NE.AND P0, PT, R5, RZ, PT ;  /* 0x000000ff0500720c */ /* 0x004fda0003f05270 */
[----:B------:R-:W-:Y:S05]  /*14c0*/  @!P0 BRA `(.L_x_5) ;  /* 0x00000000003c8947 */ /* 0x000fea0003800000 */
[----:B------:R-:W-:-:S05]  /*14d0*/  VIADD R10, R4, 0xffffffff ;  /* 0xffffffff040a7836 */ /* 0x000fca0000000000 */
[----:B------:R-:W-:-:S05]  /*14e0*/  LEA R6, R10, R3, 0x3 ;  /* 0x000000030a067211 */ /* 0x000fca00078e18ff */
[----:B------:R-:W-:-:S05]  /*14f0*/  IMAD.IADD R11, R1, 0x1, R6 ;  /* 0x00000001010b7824 */ /* 0x000fca00078e0206 */
[----:B------:R-:W2:Y:S02]  /*1500*/  LDL.S8 R5, [R11] ;  /* 0x000000000b057983 */ /* 0x000ea40000100200 */
[----:B--2---:R-:W-:-:S13]  /*1510*/  ISETP.NE.AND P0, PT, R5, UR5, PT ;  /* 0x0000000505007c0c */ /* 0x004fda000bf05270 */
[----:B------:R-:W-:Y:S05]  /*1520*/  @P0 BRA `(.L_x_5) ;  /* 0x0000000000240947 */ /* 0x000fea0003800000 */
.L_x_6:
[----:B------:R-:W0:Y:S01]  /*1530*/  LDC.U8 R12, c[0x0][0x3a0] ;  /* 0x0000e800ff0c7b82 */ /* 0x000e220000000000 */
[----:B------:R-:W-:-:S04]  /*1540*/  VIADD R10, R10, 0xffffffff ;  /* 0xffffffff0a0a7836 */ /* 0x000fc80000000000 */
[----:B------:R-:W-:Y:S01]  /*1550*/  IMAD R6, R10, 0x8, R3 ;  /* 0x000000080a067824 */ /* 0x000fe200078e0203 */
[----:B0-----:R0:W-:Y:S04]  /*1560*/  STL.U8 [R11], R12 ;  /* 0x0000000c0b007387 */ /* 0x0011e80000100000 */
[----:B0-----:R-:W-:-:S05]  /*1570*/  IADD3 R11, PT, PT, R1, R6, RZ ;  /* 0x00000006010b7210 */ /* 0x001fca0007ffe0ff */
[----:B------:R-:W2:Y:S01]  /*1580*/  LDL.S8 R5, [R11] ;  /* 0x000000000b057983 */ /* 0x000ea20000100200 */
[----:B------:R-:W-:Y:S01]  /*1590*/  VIADD R8, R8, 0x1 ;  /* 0x0000000108087836 */ /* 0x000fe20000000000 */
[----:B--2---:R-:W-:-:S13]  /*15a0*/  ISETP.NE.AND P0, PT, R5, UR5, PT ;  /* 0x0000000505007c0c */ /* 0x004fda000bf05270 */
[----:B------:R-:W-:Y:S05]  /*15b0*/  @!P0 BRA `(.L_x_6) ;  /* 0xfffffffc00dc8947 */ /* 0x000fea000383ffff */
.L_x_5:
[----:B------:R-:W-:Y:S05]  /*15c0*/  BSYNC.RECONVERGENT B0 ;  /* 0x0000000000007941 */ /* 0x000fea0003800200 */
.L_x_4:
[----:B------:R-:W2:Y:S01]  /*15d0*/  LDL R5, [R9+0x8] ;  /* 0x0000080009057983 */ /* 0x000ea20000100800 */
[----:B------:R-:W-:Y:S01]  /*15e0*/  BSSY.RECONVERGENT B0, `(.L_x_7) ;  /* 0x0000017000007945 */ /* 0x000fe20003800200 */
[----:B--2---:R-:W-:-:S13]  /*15f0*/  ISETP.NE.AND P0, PT, R5, RZ, PT ;  /* 0x000000ff0500720c */ /* 0x004fda0003f05270 */
[----:B------:R-:W-:Y:S05]  /*1600*/  @!P0 BRA `(.L_x_8) ;  /* 0x0000000000508947 */ /* 0x000fea0003800000 */
[----:B------:R-:W-:-:S04]  /*1610*/  VIADD R10, R4, 0xffffffff ;  /* 0xffffffff040a7836 */ /* 0x000fc80000000000 */
[----:B------:R-:W-:-:S05]  /*1620*/  IMAD.SHL.U32 R6, R10, 0x8, RZ ;  /* 0x000000080a067824 */ /* 0x000fca00078e00ff */
[----:B------:R-:W-:-:S04]  /*1630*/  LOP3.LUT R6, R6, 0x7, R7, 0xf8, !PT ;  /* 0x0000000706067812 */ /* 0x000fc800078ef807 */
[----:B------:R-:W-:-:S05]  /*1640*/  IADD3 R6, PT, PT, R1, R6, RZ ;  /* 0x0000000601067210 */ /* 0x000fca0007ffe0ff */
[----:B------:R-:W2:Y:S02]  /*1650*/  LDL.S8 R5, [R6+0x1] ;  /* 0x0000010006057983 */ /* 0x000ea40000100200 */
[----:B--2---:R-:W-:-:S13]  /*1660*/  ISETP.NE.AND P0, PT, R5, UR5, PT ;  /* 0x0000000505007c0c */ /* 0x004fda000bf05270 */
[----:B------:R-:W-:Y:S05]  /*1670*/  @P0 BRA `(.L_x_8) ;  /* 0x0000000000340947 */ /* 0x000fea0003800000 */
[----:B------:R-:W-:Y:S02]  /*1680*/  VIADD R12, R6, 0x1 ;  /* 0x00000001060c7836 */ /* 0x000fe40000000000 */
[----:B------:R-:W-:-:S07]  /*1690*/  IMAD.MOV.U32 R6, RZ, RZ, R3 ;  /* 0x000000ffff067224 */ /* 0x000fce00078e0003 */
.L_x_9:
[----:B------:R-:W0:Y:S01]  /*16a0*/  LDC.U8 R13, c[0x0][0x3a0] ;  /* 0x0000e800ff0d7b82 */ /* 0x000e220000000000 */
[----:B------:R-:W-:Y:S01]  /*16b0*/  VIADD R10, R10, 0xffffffff ;  /* 0xffffffff0a0a7836 */ /* 0x000fe20000000000 */
[----:B------:R-:W-:-:S03]  /*16c0*/  IADD3 R6, PT, PT, R6, 0x1, RZ ;  /* 0x0000000106067810 */ /* 0x000fc60007ffe0ff */
[----:B------:R-:W-:-:S05]  /*16d0*/  IMAD.SHL.U32 R5, R10, 0x8, RZ ;  /* 0x000000080a057824 */ /* 0x000fca00078e00ff */
[----:B------:R-:W-:Y:S01]  /*16e0*/  IADD3 R11, PT, PT, R1, R5, R6 ;  /* 0x00000005010b7210 */ /* 0x000fe20007ffe006 */
[----:B0-----:R0:W-:Y:S04]  /*16f0*/  STL.U8 [R12], R13 ;  /* 0x0000000d0c007387 */ /* 0x0011e80000100000 */
[----:B------:R-:W2:Y:S01]  /*1700*/  LDL.S8 R5, [R11+0x1] ;  /* 0x000001000b057983 */ /* 0x000ea20000100200 */
[----:B------:R-:W-:Y:S02]  /*1710*/  VIADD R8, R8, 0x1 ;  /* 0x0000000108087836 */ /* 0x000fe40000000000 */
[----:B0-----:R-:W-:Y:S01]  /*1720*/  VIADD R12, R11, 0x1 ;  /* 0x000000010b0c7836 */ /* 0x001fe20000000000 */
[----:B--2---:R-:W-:-:S13]  /*1730*/  ISETP.NE.AND P0, PT, R5, UR5, PT ;  /* 0x0000000505007c0c */ /* 0x004fda000bf05270 */
[----:B------:R-:W-:Y:S05]  /*1740*/  @!P0 BRA `(.L_x_9) ;  /* 0xfffffffc00d48947 */ /* 0x000fea000383ffff */
.L_x_8:
[----:B------:R-:W-:Y:S05]  /*1750*/  BSYNC.RECONVERGENT B0 ;  /* 0x0000000000007941 */ /* 0x000fea0003800200 */
.L_x_7:
[----:B------:R-:W2:Y:S01]  /*1760*/  LDL R5, [R9+0xc] ;  /* 0x00000c0009057983 */ /* 0x000ea20000100800 */
[----:B------:R-:W-:Y:S01]  /*1770*/  BSSY.RECONVERGENT B0, `(.L_x_10) ;  /* 0x0000012000007945 */ /* 0x000fe20003800200 */
[----:B--2---:R-:W-:-:S13]  /*1780*/  ISETP.NE.AND P0, PT, R5, RZ, PT ;  /* 0x000000ff0500720c */ /* 0x004fda0003f05270 */
[----:B------:R-:W-:Y:S05]  /*1790*/  @!P0 BRA `(.L_x_11) ;  /* 0x00000000003c8947 */ /* 0x000fea0003800000 */
[----:B------:R-:W-:-:S05]  /*17a0*/  IADD3 R11, PT, PT, R1, R2, RZ ;  /* 0x00000002010b7210 */ /* 0x000fca0007ffe0ff */
[----:B------:R-:W2:Y:S02]  /*17b0*/  LDL.S8 R5, [R11+-0x1] ;  /* 0xffffff000b057983 */ /* 0x000ea40000100200 */
[----:B--2---:R-:W-:-:S13]  /*17c0*/  ISETP.NE.AND P0, PT, R5, UR5, PT ;  /* 0x0000000505007c0c */ /* 0x004fda000bf05270 */
[----:B------:R-:W-:Y:S05]  /*17d0*/  @P0 BRA `(.L_x_11) ;  /* 0x00000000002c0947 */ /* 0x000fea0003800000 */
[----:B------:R-:W-:Y:S02]  /*17e0*/  VIADD R11, R11, 0xffffffff ;  /* 0xffffffff0b0b7836 */ /* 0x000fe40000000000 */
[----:B------:R-:W-:-:S07]  /*17f0*/  IMAD.MOV.U32 R5, RZ, RZ, R3 ;  /* 0x000000ffff057224 */ /* 0x000fce00078e0003 */
.L_x_12:
[----:B------:R-:W0:Y:S01]  /*1800*/  LDC.U8 R12, c[0x0][0x3a0] ;  /* 0x0000e800ff0c7b82 */ /* 0x000e220000000000 */
[----:B------:R-:W-:-:S05]  /*1810*/  VIADD R5, R5, 0xffffffff ;  /* 0xffffffff05057836 */ /* 0x000fca0000000000 */
[----:B------:R-:W-:Y:S01]  /*1820*/  IADD3 R10, PT, PT, R1, R5, R0 ;  /* 0x00000005010a7210 */ /* 0x000fe20007ffe000 */
[----:B0-----:R0:W-:Y:S04]  /*1830*/  STL.U8 [R11], R12 ;  /* 0x0000000c0b007387 */ /* 0x0011e80000100000 */
[----:B------:R-:W2:Y:S01]  /*1840*/  LDL.S8 R6, [R10+-0x1] ;  /* 0xffffff000a067983 */ /* 0x000ea20000100200 */
[----:B------:R-:W-:Y:S01]  /*1850*/  IADD3 R8, PT, PT, R8, 0x1, RZ ;  /* 0x0000000108087810 */ /* 0x000fe20007ffe0ff */
[----:B0-----:R-:W-:Y:S01]  /*1860*/  VIADD R11, R10, 0xffffffff ;  /* 0xffffffff0a0b7836 */ /* 0x001fe20000000000 */
[----:B--2---:R-:W-:-:S13]  /*1870*/  ISETP.NE.AND P0, PT, R6, UR5, PT ;  /* 0x0000000506007c0c */ /* 0x004fda000bf05270 */
[----:B------:R-:W-:Y:S05]  /*1880*/  @!P0 BRA `(.L_x_12) ;  /* 0xfffffffc00dc8947 */ /* 0x000fea000383ffff */
.L_x_11:
[----:B------:R-:W-:Y:S05]  /*1890*/  BSYNC.RECONVERGENT B0 ;  /* 0x0000000000007941 */ /* 0x000fea0003800200 */
.L_x_10:
[----:B------:R-:W2:Y:S01]  /*18a0*/  LDL R5, [R9+0x10] ;  /* 0x0000100009057983 */ /* 0x000ea20000100800 */
[----:B------:R-:W-:Y:S01]  /*18b0*/  BSSY.RECONVERGENT B0, `(.L_x_13) ;  /* 0x0000012000007945 */ /* 0x000fe20003800200 */
[----:B--2---:R-:W-:-:S13]  /*18c0*/  ISETP.NE.AND P0, PT, R5, RZ, PT ;  /* 0x000000ff0500720c */ /* 0x004fda0003f05270 */
[----:B------:R-:W-:Y:S05]  /*18d0*/  @!P0 BRA `(.L_x_14) ;  /* 0x00000000003c8947 */ /* 0x000fea0003800000 */
[----:B------:R-:W-:-:S05]  /*18e0*/  IMAD.IADD R2, R1, 0x1, R2 ;  /* 0x0000000101027824 */ /* 0x000fca00078e0202 */
[----:B------:R-:W2:Y:S02]  /*18f0*/  LDL.S8 R5, [R2+0x1] ;  /* 0x0000010002057983 */ /* 0x000ea40000100200 */
[----:B--2---:R-:W-:-:S13]  /*1900*/  ISETP.NE.AND P0, PT, R5, UR5, PT ;  /* 0x0000000505007c0c */ /* 0x004fda000bf05270 */
[----:B------:R-:W-:Y:S05]  /*1910*/  @P0 BRA `(.L_x_14) ;  /* 0x00000000002c0947 */ /* 0x000fea0003800000 */
[----:B------:R-:W-:Y:S01]  /*1920*/  VIADD R10, R2, 0x1 ;  /* 0x00000001020a7836 */ /* 0x000fe20000000000 */
[----:B------:R-:W-:-:S07]  /*1930*/  MOV R2, R3 ;  /* 0x0000000300027202 */ /* 0x000fce0000000f00 */
.L_x_15:
[----:B------:R-:W0:Y:S01]  /*1940*/  LDC.U8 R11, c[0x0][0x3a0] ;  /* 0x0000e800ff0b7b82 */ /* 0x000e220000000000 */
[----:B------:R-:W-:-:S05]  /*1950*/  VIADD R2, R2, 0x1 ;  /* 0x0000000102027836 */ /* 0x000fca0000000000 */
[----:B------:R-:W-:Y:S01]  /*1960*/  IADD3 R6, PT, PT, R1, R0, R2 ;  /* 0x0000000001067210 */ /* 0x000fe20007ffe002 */
[----:B0-----:R0:W-:Y:S04]  /*1970*/  STL.U8 [R10], R11 ;  /* 0x0000000b0a007387 */ /* 0x0011e80000100000 */
[----:B------:R-:W2:Y:S01]  /*1980*/  LDL.S8 R5, [R6+0x1] ;  /* 0x0000010006057983 */ /* 0x000ea20000100200 */
[----:B------:R-:W-:Y:S02]  /*1990*/  VIADD R8, R8, 0x1 ;  /* 0x0000000108087836 */ /* 0x000fe40000000000 */
[----:B0-----:R-:W-:Y:S01]  /*19a0*/  VIADD R10, R6, 0x1 ;  /* 0x00000001060a7836 */ /* 0x001fe20000000000 */
[----:B--2---:R-:W-:-:S13]  /*19b0*/  ISETP.NE.AND P0, PT, R5, UR5, PT ;  /* 0x0000000505007c0c */ /* 0x004fda000bf05270 */
[----:B------:R-:W-:Y:S05]  /*19c0*/  @!P0 BRA `(.L_x_15) ;  /* 0xfffffffc00dc8947 */ /* 0x000fea000383ffff */
.L_x_14:
[----:B------:R-:W-:Y:S05]  /*19d0*/  BSYNC.RECONVERGENT B0 ;  /* 0x0000000000007941 */ /* 0x000fea0003800200 */
.L_x_13:
[----:B------:R-:W2:Y:S01]  /*19e0*/  LDL R0, [R9+0x14] ;  /* 0x0000140009007983 */ /* 0x000ea20000100800 */
[----:B------:R-:W-:Y:S01]  /*19f0*/  BSSY.RECONVERGENT B0, `(.L_x_16) ;  /* 0x0000016000007945 */ /* 0x000fe20003800200 */
[----:B--2---:R-:W-:-:S13]  /*1a00*/  ISETP.NE.AND P0, PT, R0, RZ, PT ;  /* 0x000000ff0000720c */ /* 0x004fda0003f05270 */
[----:B------:R-:W-:Y:S05]  /*1a10*/  @!P0 BRA `(.L_x_17) ;  /* 0x00000000004c8947 */ /* 0x000fea0003800000 */
[----:B------:R-:W-:Y:S01]  /*1a20*/  IADD3 R2, PT, PT, R3, -0x1, RZ ;  /* 0xffffffff03027810 */ /* 0x000fe20007ffe0ff */
[----:B------:R-:W-:-:S04]  /*1a30*/  VIADD R5, R4, 0x1 ;  /* 0x0000000104057836 */ /* 0x000fc80000000000 */
[----:B------:R-:W-:-:S04]  /*1a40*/  IMAD R0, R5, 0x8, R2 ;  /* 0x0000000805007824 */ /* 0x000fc800078e0202 */
[----:B------:R-:W-:-:S05]  /*1a50*/  IMAD.IADD R10, R1, 0x1, R0 ;  /* 0x00000001010a7824 */ /* 0x000fca00078e0200 */
[----:B------:R-:W2:Y:S02]  /*1a60*/  LDL.S8 R0, [R10] ;  /* 0x000000000a007983 */ /* 0x000ea40000100200 */
[----:B--2---:R-:W-:-:S13]  /*1a70*/  ISETP.NE.AND P0, PT, R0, UR5, PT ;  /* 0x0000000500007c0c */ /* 0x004fda000bf05270 */
[----:B------:R-:W-:Y:S05]  /*1a80*/  @P0 BRA `(.L_x_17) ;  /* 0x0000000000300947 */ /* 0x000fea0003800000 */
[----:B------:R-:W-:-:S07]  /*1a90*/  MOV R0, R2 ;  /* 0x0000000200007202 */ /* 0x000fce0000000f00 */
.L_x_18:
[----:B------:R-:W0:Y:S01]  /*1aa0*/  LDC.U8 R11, c[0x0][0x3a0] ;  /* 0x0000e800ff0b7b82 */ /* 0x000e220000000000 */
[----:B------:R-:W-:-:S04]  /*1ab0*/  VIADD R5, R5, 0x1 ;  /* 0x0000000105057836 */ /* 0x000fc80000000000 */
[----:B------:R-:W-:-:S05]  /*1ac0*/  IMAD.SHL.U32 R2, R5, 0x8, RZ ;  /* 0x0000000805027824 */ /* 0x000fca00078e00ff */
[----:B------:R-:W-:Y:S01]  /*1ad0*/  IADD3 R6, PT, PT, R1, R2, R0 ;  /* 0x0000000201067210 */ /* 0x000fe20007ffe000 */
[----:B0-----:R0:W-:Y:S04]  /*1ae0*/  STL.U8 [R10], R11 ;  /* 0x0000000b0a007387 */ /* 0x0011e80000100000 */
[----:B------:R-:W2:Y:S01]  /*1af0*/  LDL.S8 R2, [R6+-0x1] ;  /* 0xffffff0006027983 */ /* 0x000ea20000100200 */
[----:B------:R-:W-:Y:S01]  /*1b00*/  VIADD R0, R0, 0xffffffff ;  /* 0xffffffff00007836 */ /* 0x000fe20000000000 */
[----:B------:R-:W-:Y:S01]  /*1b10*/  IADD3 R8, PT, PT, R8, 0x1, RZ ;  /* 0x0000000108087810 */ /* 0x000fe20007ffe0ff */
[----:B0-----:R-:W-:Y:S01]  /*1b20*/  VIADD R10, R6, 0xffffffff ;  /* 0xffffffff060a7836 */ /* 0x001fe20000000000 */
[----:B--2---:R-:W-:-:S13]  /*1b30*/  ISETP.NE.AND P0, PT, R2, UR5, PT ;  /* 0x0000000502007c0c */ /* 0x004fda000bf05270 */
[----:B------:R-:W-:Y:S05]  /*1b40*/  @!P0 BRA `(.L_x_18) ;  /* 0xfffffffc00d48947 */ /* 0x000fea000383ffff */
.L_x_17:
[----:B------:R-:W-:Y:S05]  /*1b50*/  BSYNC.RECONVERGENT B0 ;  /* 0x0000000000007941 */ /* 0x000fea0003800200 */
.L_x_16:
[----:B------:R-:W2:Y:S01]  /*1b60*/  LDL R0, [R9+0x18] ;  /* 0x0000180009007983 */ /* 0x000ea20000100800 */
[----:B------:R-:W-:Y:S01]  /*1b70*/  BSSY.RECONVERGENT B0, `(.L_x_19) ;  /* 0x0000012000007945 */ /* 0x000fe20003800200 */
[----:B--2---:R-:W-:-:S13]  /*1b80*/  ISETP.NE.AND P0, PT, R0, RZ, PT ;  /* 0x000000ff0000720c */ /* 0x004fda0003f05270 */
[----:B------:R-:W-:Y:S05]  /*1b90*/  @!P0 BRA `(.L_x_20) ;  /* 0x00000000003c8947 */ /* 0x000fea0003800000 */
[----:B------:R-:W-:-:S04]  /*1ba0*/  VIADD R2, R4, 0x1 ;  /* 0x0000000104027836 */ /* 0x000fc80000000000 */
[----:B------:R-:W-:-:S05]  /*1bb0*/  IMAD R0, R2, 0x8, R3 ;  /* 0x0000000802007824 */ /* 0x000fca00078e0203 */
[----:B------:R-:W-:-:S05]  /*1bc0*/  IADD3 R5, PT, PT, R1, R0, RZ ;  /* 0x0000000001057210 */ /* 0x000fca0007ffe0ff */
[----:B------:R-:W2:Y:S02]  /*1bd0*/  LDL.S8 R0, [R5] ;  /* 0x0000000005007983 */ /* 0x000ea40000100200 */
[----:B--2---:R-:W-:-:S13]  /*1be0*/  ISETP.NE.AND P0, PT, R0, UR5, PT ;  /* 0x0000000500007c0c */ /* 0x004fda000bf05270 */
[----:B------:R-:W-:Y:S05]  /*1bf0*/  @P0 BRA `(.L_x_20) ;  /* 0x0000000000240947 */ /* 0x000fea0003800000 */
.L_x_21:
[----:B------:R-:W0:Y:S01]  /*1c00*/  LDC.U8 R6, c[0x0][0x3a0] ;  /* 0x0000e800ff067b82 */ /* 0x000e220000000000 */
[----:B------:R-:W-:-:S04]  /*1c10*/  VIADD R2, R2, 0x1 ;  /* 0x0000000102027836 */ /* 0x000fc80000000000 */
[----:B------:R-:W-:Y:S01]  /*1c20*/  IMAD R0, R2, 0x8, R3 ;  /* 0x0000000802007824 */ /* 0x000fe200078e0203 */
[----:B0-----:R0:W-:Y:S03]  /*1c30*/  STL.U8 [R5], R6 ;  /* 0x0000000605007387 */ /* 0x0011e60000100000 */
[----:B0-----:R-:W-:-:S05]  /*1c40*/  IMAD.IADD R5, R1, 0x1, R0 ;  /* 0x0000000101057824 */ /* 0x001fca00078e0200 */
[----:B------:R-:W2:Y:S01]  /*1c50*/  LDL.S8 R0, [R5] ;  /* 0x0000000005007983 */ /* 0x000ea20000100200 */
[----:B------:R-:W-:Y:S02]  /*1c60*/  IADD3 R8, PT, PT, R8, 0x1, RZ ;  /* 0x0000000108087810 */ /* 0x000fe40007ffe0ff */
[----:B--2---:R-:W-:-:S13]  /*1c70*/  ISETP.NE.AND P0, PT, R0, UR5, PT ;  /* 0x0000000500007c0c */ /* 0x004fda000bf05270 */
[----:B------:R-:W-:Y:S05]  /*1c80*/  @!P0 BRA `(.L_x_21) ;  /* 0xfffffffc00dc8947 */ /* 0x000fea000383ffff */
.L_x_20:
[----:B------:R-:W-:Y:S05]  /*1c90*/  BSYNC.RECONVERGENT B0 ;  /* 0x0000000000007941 */ /* 0x000fea0003800200 */
.L_x_19:
[----:B------:R-:W2:Y:S01]  /*1ca0*/  LDL R9, [R9+0x1c] ;  /* 0x00001c0009097983 */ /* 0x000ea20000100800 */
[----:B------:R-:W-:Y:S01]  /*1cb0*/  BSSY.RECONVERGENT B0, `(.L_x_22) ;  /* 0x0000016000007945 */ /* 0x000fe20003800200 */
[----:B--2---:R-:W-:-:S13]  /*1cc0*/  ISETP.NE.AND P0, PT, R9, RZ, PT ;  /* 0x000000ff0900720c */ /* 0x004fda0003f05270 */
[----:B------:R-:W-:Y:S05]  /*1cd0*/  @!P0 BRA `(.L_x_23) ;  /* 0x00000000004c8947 */ /* 0x000fea0003800000 */
[----:B------:R-:W-:-:S04]  /*1ce0*/  VIADD R2, R4, 0x1 ;  /* 0x0000000104027836 */ /* 0x000fc80000000000 */
[----:B------:R-:W-:-:S04]  /*1cf0*/  IMAD R0, R2, 0x8, R3 ;  /* 0x0000000802007824 */ /* 0x000fc800078e0203 */
[----:B------:R-:W-:-:S05]  /*1d00*/  IMAD.IADD R0, R1, 0x1, R0 ;  /* 0x0000000101007824 */ /* 0x000fca00078e0200 */
[----:B------:R-:W2:Y:S02]  /*1d10*/  LDL.S8 R5, [R0+0x1] ;  /* 0x0000010000057983 */ /* 0x000ea40000100200 */
[----:B--2---:R-:W-:-:S13]  /*1d20*/  ISETP.NE.AND P0, PT, R5, UR5, PT ;  /* 0x0000000505007c0c */ /* 0x004fda000bf05270 */
[----:B------:R-:W-:Y:S05]  /*1d30*/  @P0 BRA `(.L_x_23) ;  /* 0x0000000000340947 */ /* 0x000fea0003800000 */
[----:B------:R-:W-:Y:S01]  /*1d40*/  IADD3 R9, PT, PT, R0, 0x1, RZ ;  /* 0x0000000100097810 */ /* 0x000fe20007ffe0ff */
[----:B------:R-:W-:-:S07]  /*1d50*/  IMAD.MOV.U32 R5, RZ, RZ, R3 ;  /* 0x000000ffff057224 */ /* 0x000fce00078e0003 */
.L_x_24:
[----:B------:R-:W0:Y:S01]  /*1d60*/  LDC.U8 R10, c[0x0][0x3a0] ;  /* 0x0000e800ff0a7b82 */ /* 0x000e220000000000 */
[----:B------:R-:W-:Y:S01]  /*1d70*/  IADD3 R2, PT, PT, R2, 0x1, RZ ;  /* 0x0000000102027810 */ /* 0x000fe20007ffe0ff */
[----:B------:R-:W-:-:S04]  /*1d80*/  VIADD R5, R5, 0x1 ;  /* 0x0000000105057836 */ /* 0x000fc80000000000 */
[----:B------:R-:W-:-:S04]  /*1d90*/  IMAD R0, R2, 0x8, R5 ;  /* 0x0000000802007824 */ /* 0x000fc800078e0205 */
[----:B------:R-:W-:Y:S01]  /*1da0*/  IMAD.IADD R6, R1, 0x1, R0 ;  /* 0x0000000101067824 */ /* 0x000fe200078e0200 */
[----:B0-----:R0:W-:Y:S04]  /*1db0*/  STL.U8 [R9], R10 ;  /* 0x0000000a09007387 */ /* 0x0011e80000100000 */
[----:B------:R-:W2:Y:S01]  /*1dc0*/  LDL.S8 R0, [R6+0x1] ;  /* 0x0000010006007983 */ /* 0x000ea20000100200 */
[----:B------:R-:W-:Y:S01]  /*1dd0*/  IADD3 R8, PT, PT, R8, 0x1, RZ ;  /* 0x0000000108087810 */ /* 0x000fe20007ffe0ff */
[----:B0-----:R-:W-:Y:S01]  /*1de0*/  VIADD R9, R6, 0x1 ;  /* 0x0000000106097836 */ /* 0x001fe20000000000 */
[----:B--2---:R-:W-:-:S13]  /*1df0*/  ISETP.NE.AND P0, PT, R0, UR5, PT ;  /* 0x0000000500007c0c */ /* 0x004fda000bf05270 */
[----:B------:R-:W-:Y:S05]  /*1e00*/  @!P0 BRA `(.L_x_24) ;  /* 0xfffffffc00d48947 */ /* 0x000fea000383ffff */
.L_x_23:
[----:B------:R-:W-:Y:S05]  /*1e10*/  BSYNC.RECONVERGENT B0 ;  /* 0x0000000000007941 */ /* 0x000fea0003800200 */
.L_x_22:
[----:B------:R-:W0:Y:S02]  /*1e20*/  LDC.64 R10, c[0x0][0x3a8] ;  /* 0x0000ea00ff0a7b82 */ /* 0x000e240000000a00 */
[----:B0-----:R-:W-:-:S05]  /*1e30*/  IMAD.WIDE.U32 R6, R7, 0xc, R10 ;  /* 0x0000000c07067825 */ /* 0x001fca00078e000a */
[----:B------:R-:W-:Y:S04]  /*1e40*/  STG.E desc[UR6][R6.64+0x8], R8 ;  /* 0x0000080806007986 */ /* 0x000fe8000c101906 */
[----:B------:R-:W-:Y:S04]  /*1e50*/  STG.E desc[UR6][R6.64], R4 ;  /* 0x0000000406007986 */ /* 0x000fe8000c101906 */
[----:B------:R-:W-:Y:S01]  /*1e60*/  STG.E desc[UR6][R6.64+0x4], R3 ;  /* 0x0000040306007986 */ /* 0x000fe2000c101906 */
[----:B------:R-:W-:Y:S05]  /*1e70*/  EXIT ;  /* 0x000000000000794d */ /* 0x000fea0003800000 */
.L_x_25:
[----:B------:R-:W-:-:S00]  /*1e80*/  BRA `(.L_x_25) ;  /* 0xfffffffc00fc7947 */ /* 0x000fc0000383ffff */
[----:B------:R-:W-:-:S00]  /*1e90*/  NOP ;  /* 0x0000000000007918 */ /* 0x000fc00000000000 */
        /* <DEDUP_REMOVED lines=14> */
.L_x_26:


//--------------------- .nv.shared.reserved.0     --------------------------
	.section	.nv.shared.reserved.0,"aw",@nobits
	.weak		__nv_reservedSMEM_offset_0_alias
	.size		__nv_reservedSMEM_offset_0_alias, 0, 64
	.other		__nv_reservedSMEM_offset_0_alias,@"STO_CUDA_RESERVED_SHARED STV_DEFAULT"
__nv_reservedSMEM_offset_0_alias:
	.zero		0
	.zero		64


//--------------------- .nv.constant0._Z15get_easyAI_movePcPiS0_S0_iP4move --------------------------
	.section	.nv.constant0._Z15get_easyAI_movePcPiS0_S0_iP4move,"a",@progbits
	.sectionflags	@""
	.align	4
.nv.constant0._Z15get_easyAI_movePcPiS0_S0_iP4move:
	.zero		944


//--------------------- SYMBOLS --------------------------

	.type		.nv.reservedSmem.offset0,@object
	.size		.nv.reservedSmem.offset0,0x4
